//
// Generated by NVIDIA NVVM Compiler
//
// Compiler Build ID: CL-36424714
// Cuda compilation tools, release 13.0, V13.0.88
// Based on NVVM 20.0.0
//

.version 9.0
.target sm_100
.address_size 64

	// .globl	_Z19conv1d_const_filterPKfS0_Pfii
.const .align 4 .b8 d_filter[132];

.visible .entry _Z19conv1d_const_filterPKfS0_Pfii(
	.param .u64 .ptr .align 1 _Z19conv1d_const_filterPKfS0_Pfii_param_0,
	.param .u64 .ptr .align 1 _Z19conv1d_const_filterPKfS0_Pfii_param_1,
	.param .u64 .ptr .align 1 _Z19conv1d_const_filterPKfS0_Pfii_param_2,
	.param .u32 _Z19conv1d_const_filterPKfS0_Pfii_param_3,
	.param .u32 _Z19conv1d_const_filterPKfS0_Pfii_param_4
)
{
	.reg .pred 	%p<53>;
	.reg .b32 	%r<56>;
	.reg .b32 	%f<104>;
	.reg .b64 	%rd<49>;

	ld.param.u64 	%rd6, [_Z19conv1d_const_filterPKfS0_Pfii_param_0];
	ld.param.u64 	%rd5, [_Z19conv1d_const_filterPKfS0_Pfii_param_2];
	ld.param.u32 	%r34, [_Z19conv1d_const_filterPKfS0_Pfii_param_3];
	ld.param.u32 	%r35, [_Z19conv1d_const_filterPKfS0_Pfii_param_4];
	cvta.to.global.u64 	%rd1, %rd6;
	mov.u32 	%r36, %ctaid.x;
	mov.u32 	%r37, %ntid.x;
	mov.u32 	%r38, %tid.x;
	mad.lo.s32 	%r1, %r36, %r37, %r38;
	setp.ge.s32 	%p1, %r1, %r34;
	@%p1 bra 	$L__BB0_42;
	setp.lt.s32 	%p2, %r35, 0;
	mov.f32 	%f103, 0f00000000;
	@%p2 bra 	$L__BB0_41;
	neg.s32 	%r54, %r35;
	setp.lt.u32 	%p3, %r35, 4;
	mov.f32 	%f98, 0f00000000;
	@%p3 bra 	$L__BB0_22;
	shl.b32 	%r40, %r35, 1;
	sub.s32 	%r52, 3, %r35;
	and.b32  	%r41, %r40, -8;
	neg.s32 	%r51, %r41;
	sub.s32 	%r49, %r1, %r35;
	mov.f32 	%f98, 0f00000000;
	mov.b32 	%r50, 3;
	mov.u64 	%rd10, d_filter;
$L__BB0_4:
	.pragma "nounroll";
	setp.lt.s32 	%p4, %r49, 0;
	setp.ge.s32 	%p5, %r49, %r34;
	mov.f32 	%f85, 0f00000000;
	or.pred  	%p6, %p4, %p5;
	@%p6 bra 	$L__BB0_6;
	mul.wide.u32 	%rd7, %r49, 4;
	add.s64 	%rd8, %rd1, %rd7;
	ld.global.nc.f32 	%f85, [%rd8];
$L__BB0_6:
	add.s32 	%r42, %r50, -3;
	mul.wide.s32 	%rd9, %r42, 4;
	add.s64 	%rd2, %rd10, %rd9;
	ld.const.f32 	%f56, [%rd2];
	fma.rn.f32 	%f4, %f85, %f56, %f98;
	add.s32 	%r10, %r49, 1;
	setp.lt.s32 	%p7, %r10, 0;
	setp.ge.s32 	%p8, %r10, %r34;
	mov.f32 	%f86, 0f00000000;
	or.pred  	%p9, %p7, %p8;
	@%p9 bra 	$L__BB0_8;
	mul.wide.u32 	%rd11, %r10, 4;
	add.s64 	%rd12, %rd1, %rd11;
	ld.global.nc.f32 	%f86, [%rd12];
$L__BB0_8:
	ld.const.f32 	%f58, [%rd2+4];
	fma.rn.f32 	%f7, %f86, %f58, %f4;
	add.s32 	%r11, %r49, 2;
	setp.lt.s32 	%p10, %r11, 0;
	setp.ge.s32 	%p11, %r11, %r34;
	mov.f32 	%f87, 0f00000000;
	or.pred  	%p12, %p10, %p11;
	@%p12 bra 	$L__BB0_10;
	mul.wide.u32 	%rd13, %r11, 4;
	add.s64 	%rd14, %rd1, %rd13;
	ld.global.nc.f32 	%f87, [%rd14];
$L__BB0_10:
	ld.const.f32 	%f60, [%rd2+8];
	fma.rn.f32 	%f10, %f87, %f60, %f7;
	add.s32 	%r12, %r49, 3;
	setp.lt.s32 	%p13, %r12, 0;
	setp.ge.s32 	%p14, %r12, %r34;
	mov.f32 	%f88, 0f00000000;
	or.pred  	%p15, %p13, %p14;
	@%p15 bra 	$L__BB0_12;
	mul.wide.u32 	%rd15, %r12, 4;
	add.s64 	%rd16, %rd1, %rd15;
	ld.global.nc.f32 	%f88, [%rd16];
$L__BB0_12:
	ld.const.f32 	%f62, [%rd2+12];
	fma.rn.f32 	%f13, %f88, %f62, %f10;
	add.s32 	%r13, %r49, 4;
	setp.lt.s32 	%p16, %r13, 0;
	setp.ge.s32 	%p17, %r13, %r34;
	mov.f32 	%f89, 0f00000000;
	or.pred  	%p18, %p16, %p17;
	@%p18 bra 	$L__BB0_14;
	mul.wide.u32 	%rd17, %r13, 4;
	add.s64 	%rd18, %rd1, %rd17;
	ld.global.nc.f32 	%f89, [%rd18];
$L__BB0_14:
	ld.const.f32 	%f64, [%rd2+16];
	fma.rn.f32 	%f16, %f89, %f64, %f13;
	add.s32 	%r14, %r49, 5;
	setp.lt.s32 	%p19, %r14, 0;
	setp.ge.s32 	%p20, %r14, %r34;
	mov.f32 	%f90, 0f00000000;
	or.pred  	%p21, %p19, %p20;
	@%p21 bra 	$L__BB0_16;
	mul.wide.u32 	%rd19, %r14, 4;
	add.s64 	%rd20, %rd1, %rd19;
	ld.global.nc.f32 	%f90, [%rd20];
$L__BB0_16:
	ld.const.f32 	%f66, [%rd2+20];
	fma.rn.f32 	%f19, %f90, %f66, %f16;
	add.s32 	%r15, %r49, 6;
	setp.lt.s32 	%p22, %r15, 0;
	setp.ge.s32 	%p23, %r15, %r34;
	mov.f32 	%f91, 0f00000000;
	or.pred  	%p24, %p22, %p23;
	@%p24 bra 	$L__BB0_18;
	mul.wide.u32 	%rd21, %r15, 4;
	add.s64 	%rd22, %rd1, %rd21;
	ld.global.nc.f32 	%f91, [%rd22];
$L__BB0_18:
	ld.const.f32 	%f68, [%rd2+24];
	fma.rn.f32 	%f22, %f91, %f68, %f19;
	add.s32 	%r16, %r49, 7;
	setp.lt.s32 	%p25, %r16, 0;
	setp.ge.s32 	%p26, %r16, %r34;
	mov.f32 	%f92, 0f00000000;
	or.pred  	%p27, %p25, %p26;
	@%p27 bra 	$L__BB0_20;
	mul.wide.u32 	%rd23, %r16, 4;
	add.s64 	%rd24, %rd1, %rd23;
	ld.global.nc.f32 	%f92, [%rd24];
$L__BB0_20:
	ld.const.f32 	%f69, [%rd2+28];
	fma.rn.f32 	%f98, %f92, %f69, %f22;
	add.s32 	%r52, %r52, 8;
	add.s32 	%r51, %r51, 8;
	add.s32 	%r50, %r50, 8;
	add.s32 	%r49, %r49, 8;
	setp.ne.s32 	%p28, %r51, 0;
	@%p28 bra 	$L__BB0_4;
	add.s32 	%r54, %r52, -3;
$L__BB0_22:
	shl.b32 	%r43, %r35, 1;
	and.b32  	%r44, %r43, 6;
	setp.lt.u32 	%p29, %r44, 3;
	@%p29 bra 	$L__BB0_32;
	add.s32 	%r23, %r54, %r1;
	setp.lt.s32 	%p30, %r23, 0;
	setp.ge.s32 	%p31, %r23, %r34;
	mov.f32 	%f94, 0f00000000;
	or.pred  	%p32, %p30, %p31;
	@%p32 bra 	$L__BB0_25;
	mul.wide.u32 	%rd25, %r23, 4;
	add.s64 	%rd26, %rd1, %rd25;
	ld.global.nc.f32 	%f94, [%rd26];
$L__BB0_25:
	add.s32 	%r45, %r54, %r35;
	mul.wide.s32 	%rd27, %r45, 4;
	mov.u64 	%rd28, d_filter;
	add.s64 	%rd3, %rd28, %rd27;
	ld.const.f32 	%f72, [%rd3];
	fma.rn.f32 	%f29, %f94, %f72, %f98;
	add.s32 	%r24, %r23, 1;
	setp.lt.s32 	%p33, %r24, 0;
	setp.ge.s32 	%p34, %r24, %r34;
	mov.f32 	%f95, 0f00000000;
	or.pred  	%p35, %p33, %p34;
	@%p35 bra 	$L__BB0_27;
	mul.wide.u32 	%rd29, %r24, 4;
	add.s64 	%rd30, %rd1, %rd29;
	ld.global.nc.f32 	%f95, [%rd30];
$L__BB0_27:
	ld.const.f32 	%f74, [%rd3+4];
	fma.rn.f32 	%f32, %f95, %f74, %f29;
	add.s32 	%r25, %r23, 2;
	setp.lt.s32 	%p36, %r25, 0;
	setp.ge.s32 	%p37, %r25, %r34;
	mov.f32 	%f96, 0f00000000;
	or.pred  	%p38, %p36, %p37;
	@%p38 bra 	$L__BB0_29;
	mul.wide.u32 	%rd31, %r25, 4;
	add.s64 	%rd32, %rd1, %rd31;
	ld.global.nc.f32 	%f96, [%rd32];
$L__BB0_29:
	ld.const.f32 	%f76, [%rd3+8];
	fma.rn.f32 	%f35, %f96, %f76, %f32;
	add.s32 	%r26, %r23, 3;
	setp.lt.s32 	%p39, %r26, 0;
	setp.ge.s32 	%p40, %r26, %r34;
	mov.f32 	%f97, 0f00000000;
	or.pred  	%p41, %p39, %p40;
	@%p41 bra 	$L__BB0_31;
	mul.wide.u32 	%rd33, %r26, 4;
	add.s64 	%rd34, %rd1, %rd33;
	ld.global.nc.f32 	%f97, [%rd34];
$L__BB0_31:
	ld.const.f32 	%f77, [%rd3+12];
	fma.rn.f32 	%f98, %f97, %f77, %f35;
	add.s32 	%r54, %r54, 4;
$L__BB0_32:
	and.b32  	%r46, %r35, 1;
	setp.eq.b32 	%p42, %r46, 1;
	not.pred 	%p43, %p42;
	@%p43 bra 	$L__BB0_38;
	add.s32 	%r29, %r54, %r1;
	setp.lt.s32 	%p44, %r29, 0;
	setp.ge.s32 	%p45, %r29, %r34;
	mov.f32 	%f99, 0f00000000;
	or.pred  	%p46, %p44, %p45;
	@%p46 bra 	$L__BB0_35;
	mul.wide.u32 	%rd35, %r29, 4;
	add.s64 	%rd36, %rd1, %rd35;
	ld.global.nc.f32 	%f99, [%rd36];
$L__BB0_35:
	add.s32 	%r47, %r54, %r35;
	mul.wide.s32 	%rd37, %r47, 4;
	mov.u64 	%rd38, d_filter;
	add.s64 	%rd4, %rd38, %rd37;
	ld.const.f32 	%f80, [%rd4];
	fma.rn.f32 	%f42, %f99, %f80, %f98;
	add.s32 	%r30, %r29, 1;
	setp.lt.s32 	%p47, %r30, 0;
	setp.ge.s32 	%p48, %r30, %r34;
	mov.f32 	%f100, 0f00000000;
	or.pred  	%p49, %p47, %p48;
	@%p49 bra 	$L__BB0_37;
	mul.wide.u32 	%rd39, %r30, 4;
	add.s64 	%rd40, %rd1, %rd39;
	ld.global.nc.f32 	%f100, [%rd40];
$L__BB0_37:
	ld.const.f32 	%f81, [%rd4+4];
	fma.rn.f32 	%f98, %f100, %f81, %f42;
	add.s32 	%r54, %r54, 2;
$L__BB0_38:
	add.s32 	%r33, %r54, %r1;
	setp.lt.s32 	%p50, %r33, 0;
	setp.ge.s32 	%p51, %r33, %r34;
	mov.f32 	%f102, 0f00000000;
	or.pred  	%p52, %p50, %p51;
	@%p52 bra 	$L__BB0_40;
	mul.wide.u32 	%rd41, %r33, 4;
	add.s64 	%rd42, %rd1, %rd41;
	ld.global.nc.f32 	%f102, [%rd42];
$L__BB0_40:
	add.s32 	%r48, %r54, %r35;
	mul.wide.s32 	%rd43, %r48, 4;
	mov.u64 	%rd44, d_filter;
	add.s64 	%rd45, %rd44, %rd43;
	ld.const.f32 	%f83, [%rd45];
	fma.rn.f32 	%f103, %f102, %f83, %f98;
$L__BB0_41:
	cvta.to.global.u64 	%rd46, %rd5;
	mul.wide.s32 	%rd47, %r1, 4;
	add.s64 	%rd48, %rd46, %rd47;
	st.global.f32 	[%rd48], %f103;
$L__BB0_42:
	ret;

}


// ===== COMPILED SASS (sm_100) =====

	.target	sm_100

	.elftype	@"ET_EXEC"


//--------------------- .note.nv.tkinfo           --------------------------
	.section	.note.nv.tkinfo,"",@"SHT_NOTE"
	.sectionflags	@"SHF_NOTE_NV_TKINFO"
	.tkinfo
        /*0018*/ 	.word	0x00000002
        /*0030*/ 	.string	""
        /*0030*/ 	.string	"ptxas"
        /*0030*/ 	.string	"Cuda compilation tools, release 13.0, V13.0.88"
        /*0030*/ 	.string	"Build cuda_13.0.r13.0/compiler.36424714_0"
        /*0030*/ 	.string	"-arch sm_100 -m 64 "



//--------------------- .note.nv.cuinfo           --------------------------
	.section	.note.nv.cuinfo,"",@"SHT_NOTE"
	.sectionflags	@"SHF_NOTE_NV_CUINFO"
        /*0018*/ 	.short	0x0002
        /*001a*/ 	.short	0x0064
        /*001c*/ 	.short	0x0082
	.zero		2


//--------------------- .nv.info                  --------------------------
	.section	.nv.info,"",@"SHT_CUDA_INFO"
	.align	4


	//----- nvinfo : EIATTR_REGCOUNT
	.align		4
        /*0000*/ 	.byte	0x04, 0x2f
        /*0002*/ 	.short	(.L_2 - .L_1)
	.align		4
.L_1:
        /*0004*/ 	.word	index@(_Z19conv1d_const_filterPKfS0_Pfii)
        /*0008*/ 	.word	0x00000020


	//----- nvinfo : EIATTR_FRAME_SIZE
	.align		4
.L_2:
        /*000c*/ 	.byte	0x04, 0x11
        /*000e*/ 	.short	(.L_4 - .L_3)
	.align		4
.L_3:
        /*0010*/ 	.word	index@(_Z19conv1d_const_filterPKfS0_Pfii)
        /*0014*/ 	.word	0x00000000


	//----- nvinfo : EIATTR_MIN_STACK_SIZE
	.align		4
.L_4:
        /*0018*/ 	.byte	0x04, 0x12
        /*001a*/ 	.short	(.L_6 - .L_5)
	.align		4
.L_5:
        /*001c*/ 	.word	index@(_Z19conv1d_const_filterPKfS0_Pfii)
        /*0020*/ 	.word	0x00000000
.L_6:


//--------------------- .nv.compat                --------------------------
	.section	.nv.compat,"",@"SHT_CUDA_COMPAT_INFO"
	.align	4
        /*0000*/ 	.byte	0x02, 0x09, 0x00, 0x00, 0x02, 0x02, 0x01, 0x00, 0x02, 0x05, 0x05, 0x00, 0x03, 0x07, 0x01, 0x01
        /*0010*/ 	.byte	0x02, 0x03, 0x00, 0x00, 0x02, 0x06, 0x01, 0x00, 0x04, 0x0b, 0x08, 0x00, 0x09, 0x00, 0x00, 0x00
        /*0020*/ 	.byte	0x00, 0x00, 0x00, 0x00


//--------------------- .nv.info._Z19conv1d_const_filterPKfS0_Pfii --------------------------
	.section	.nv.info._Z19conv1d_const_filterPKfS0_Pfii,"",@"SHT_CUDA_INFO"
	.sectionflags	@""
	.align	4


	//----- nvinfo : EIATTR_CUDA_API_VERSION
	.align		4
        /*0000*/ 	.byte	0x04, 0x37
        /*0002*/ 	.short	(.L_8 - .L_7)
.L_7:
        /*0004*/ 	.word	0x00000082


	//----- nvinfo : EIATTR_KPARAM_INFO
	.align		4
.L_8:
        /*0008*/ 	.byte	0x04, 0x17
        /*000a*/ 	.short	(.L_10 - .L_9)
.L_9:
        /*000c*/ 	.word	0x00000000
        /*0010*/ 	.short	0x0004
        /*0012*/ 	.short	0x001c
        /*0014*/ 	.byte	0x00, 0xf0, 0x11, 0x00


	//----- nvinfo : EIATTR_KPARAM_INFO
	.align		4
.L_10:
        /*0018*/ 	.byte	0x04, 0x17
        /*001a*/ 	.short	(.L_12 - .L_11)
.L_11:
        /*001c*/ 	.word	0x00000000
        /*0020*/ 	.short	0x0003
        /*0022*/ 	.short	0x0018
        /*0024*/ 	.byte	0x00, 0xf0, 0x11, 0x00


	//----- nvinfo : EIATTR_KPARAM_INFO
	.align		4
.L_12:
        /*0028*/ 	.byte	0x04, 0x17
        /*002a*/ 	.short	(.L_14 - .L_13)
.L_13:
        /*002c*/ 	.word	0x00000000
        /*0030*/ 	.short	0x0002
        /*0032*/ 	.short	0x0010
        /*0034*/ 	.byte	0x00, 0xf5, 0x21, 0x00


	//----- nvinfo : EIATTR_KPARAM_INFO
	.align		4
.L_14:
        /*0038*/ 	.byte	0x04, 0x17
        /*003a*/ 	.short	(.L_16 - .L_15)
.L_15:
        /*003c*/ 	.word	0x00000000
        /*0040*/ 	.short	0x0001
        /*0042*/ 	.short	0x0008
        /*0044*/ 	.byte	0x00, 0xf5, 0x21, 0x00


	//----- nvinfo : EIATTR_KPARAM_INFO
	.align		4
.L_16:
        /*0048*/ 	.byte	0x04, 0x17
        /*004a*/ 	.short	(.L_18 - .L_17)
.L_17:
        /*004c*/ 	.word	0x00000000
        /*0050*/ 	.short	0x0000
        /*0052*/ 	.short	0x0000
        /*0054*/ 	.byte	0x00, 0xf5, 0x21, 0x00


	//----- nvinfo : EIATTR_SPARSE_MMA_MASK
	.align		4
.L_18:
        /*0058*/ 	.byte	0x03, 0x50
        /*005a*/ 	.short	0x0000


	//----- nvinfo : EIATTR_MAXREG_COUNT
	.align		4
        /*005c*/ 	.byte	0x03, 0x1b
        /*005e*/ 	.short	0x00ff


	//----- nvinfo : EIATTR_MERCURY_ISA_VERSION
	.align		4
        /*0060*/ 	.byte	0x03, 0x5f
        /*0062*/ 	.short	0x0101


	//----- nvinfo : EIATTR_VRC_CTA_INIT_COUNT
	.align		4
        /*0064*/ 	.byte	0x02, 0x4a
	.zero		1
	.zero		1


	//----- nvinfo : EIATTR_EXIT_INSTR_OFFSETS
	.align		4
        /*0068*/ 	.byte	0x04, 0x1c
        /*006a*/ 	.short	(.L_20 - .L_19)


	//   ....[0]....
.L_19:
        /*006c*/ 	.word	0x00000070


	//   ....[1]....
        /*0070*/ 	.word	0x00000b70


	//----- nvinfo : EIATTR_CBANK_PARAM_SIZE
	.align		4
.L_20:
        /*0074*/ 	.byte	0x03, 0x19
        /*0076*/ 	.short	0x0020


	//----- nvinfo : EIATTR_PARAM_CBANK
	.align		4
        /*0078*/ 	.byte	0x04, 0x0a
        /*007a*/ 	.short	(.L_22 - .L_21)
	.align		4
.L_21:
        /*007c*/ 	.word	index@(.nv.constant0._Z19conv1d_const_filterPKfS0_Pfii)
        /*0080*/ 	.short	0x0380
        /*0082*/ 	.short	0x0020


	//----- nvinfo : EIATTR_SW_WAR
	.align		4
.L_22:
        /*0084*/ 	.byte	0x04, 0x36
        /*0086*/ 	.short	(.L_24 - .L_23)
.L_23:
        /*0088*/ 	.word	0x00000008
.L_24:


//--------------------- .nv.callgraph             --------------------------
	.section	.nv.callgraph,"",@"SHT_CUDA_CALLGRAPH"
	.align	4
	.sectionentsize	8
	.align		4
        /*0000*/ 	.word	0x00000000
	.align		4
        /*0004*/ 	.word	0xffffffff
	.align		4
        /*0008*/ 	.word	0x00000000
	.align		4
        /*000c*/ 	.word	0xfffffffe
	.align		4
        /*0010*/ 	.word	0x00000000
	.align		4
        /*0014*/ 	.word	0xfffffffd
	.align		4
        /*0018*/ 	.word	0x00000000
	.align		4
        /*001c*/ 	.word	0xfffffffc


//--------------------- .nv.constant3             --------------------------
	.section	.nv.constant3,"a",@progbits
	.align	4
.nv.constant3:
	.type		d_filter,@object
	.size		d_filter,(.L_0 - d_filter)
d_filter:
	.zero		132
.L_0:


//--------------------- .text._Z19conv1d_const_filterPKfS0_Pfii --------------------------
	.section	.text._Z19conv1d_const_filterPKfS0_Pfii,"ax",@progbits
	.align	128
        .global         _Z19conv1d_const_filterPKfS0_Pfii
        .type           _Z19conv1d_const_filterPKfS0_Pfii,@function
        .size           _Z19conv1d_const_filterPKfS0_Pfii,(.L_x_6 - _Z19conv1d_const_filterPKfS0_Pfii)
        .other          _Z19conv1d_const_filterPKfS0_Pfii,@"STO_CUDA_ENTRY STV_DEFAULT"
_Z19conv1d_const_filterPKfS0_Pfii:
.text._Z19conv1d_const_filterPKfS0_Pfii:
[----:B------:R-:W-:Y:S01]  /*0000*/  LDC R1, c[0x0][0x37c] ;  /* 0x0000df00ff017b82 */ /* 0x000fe20000000800 */
[----:B------:R-:W0:Y:S07]  /*0010*/  S2R R3, SR_TID.X ;  /* 0x0000000000037919 */ /* 0x000e2e0000002100 */
[----:B------:R-:W0:Y:S01]  /*0020*/  S2UR UR4, SR_CTAID.X ;  /* 0x00000000000479c3 */ /* 0x000e220000002500 */
[----:B------:R-:W1:Y:S07]  /*0030*/  LDCU UR7, c[0x0][0x398] ;  /* 0x00007300ff0777ac */ /* 0x000e6e0008000800 */
[----:B------:R-:W0:Y:S02]  /*0040*/  LDC R0, c[0x0][0x360] ;  /* 0x0000d800ff007b82 */ /* 0x000e240000000800 */
[----:B0-----:R-:W-:-:S05]  /*0050*/  IMAD R0, R0, UR4, R3 ;  /* 0x0000000400007c24 */ /* 0x001fca000f8e0203 */
[----:B-1----:R-:W-:-:S13]  /*0060*/  ISETP.GE.AND P0, PT, R0, UR7, PT ;  /* 0x0000000700007c0c */ /* 0x002fda000bf06270 */
[----:B------:R-:W-:Y:S05]  /*0070*/  @P0 EXIT ;  /* 0x000000000000094d */ /* 0x000fea0003800000 */
[----:B------:R-:W0:Y:S01]  /*0080*/  LDCU UR6, c[0x0][0x39c] ;  /* 0x00007380ff0677ac */ /* 0x000e220008000800 */
[----:B------:R-:W-:Y:S01]  /*0090*/  IMAD.MOV.U32 R5, RZ, RZ, RZ ;  /* 0x000000ffff057224 */ /* 0x000fe200078e00ff */
[----:B------:R-:W1:Y:S01]  /*00a0*/  LDCU.64 UR14, c[0x0][0x358] ;  /* 0x00006b00ff0e77ac */ /* 0x000e620008000a00 */
[----:B0-----:R-:W-:-:S09]  /*00b0*/  UISETP.GE.AND UP0, UPT, UR6, URZ, UPT ;  /* 0x000000ff0600728c */ /* 0x001fd2000bf06270 */
[----:B-1----:R-:W-:Y:S05]  /*00c0*/  BRA.U !UP0, `(.L_x_0) ;  /* 0x00000009089c7547 */ /* 0x002fea000b800000 */
[----:B------:R-:W-:Y:S01]  /*00d0*/  UISETP.GE.U32.AND UP0, UPT, UR6, 0x4, UPT ;  /* 0x000000040600788c */ /* 0x000fe2000bf06070 */
[----:B------:R-:W-:Y:S01]  /*00e0*/  IMAD.MOV.U32 R18, RZ, RZ, RZ ;  /* 0x000000ffff127224 */ /* 0x000fe200078e00ff */
[----:B------:R-:W-:-:S07]  /*00f0*/  UIADD3 UR4, UPT, UPT, -UR6, URZ, URZ ;  /* 0x000000ff06047290 */ /* 0x000fce000fffe1ff */
[----:B------:R-:W-:Y:S05]  /*0100*/  BRA.U !UP0, `(.L_x_1) ;  /* 0x00000005085c7547 */ /* 0x000fea000b800000 */
[----:B------:R-:W-:Y:S02]  /*0110*/  USHF.L.U32 UR4, UR6, 0x1, URZ ;  /* 0x0000000106047899 */ /* 0x000fe400080006ff */
[----:B------:R-:W-:Y:S01]  /*0120*/  IADD3 R16, PT, PT, R0, -UR6, RZ ;  /* 0x8000000600107c10 */ /* 0x000fe2000fffe0ff */
[----:B------:R-:W-:Y:S01]  /*0130*/  IMAD.MOV.U32 R18, RZ, RZ, RZ ;  /* 0x000000ffff127224 */ /* 0x000fe200078e00ff */
[----:B------:R-:W0:Y:S01]  /*0140*/  LDCU UR7, c[0x0][0x398] ;  /* 0x00007300ff0777ac */ /* 0x000e220008000800 */
[----:B------:R-:W-:Y:S02]  /*0150*/  ULOP3.LUT UR4, UR4, 0xfffffff8, URZ, 0xc0, !UPT ;  /* 0xfffffff804047892 */ /* 0x000fe4000f8ec0ff */
[----:B------:R-:W-:Y:S02]  /*0160*/  UIADD3 UR5, UPT, UPT, -UR6, 0x3, URZ ;  /* 0x0000000306057890 */ /* 0x000fe4000fffe1ff */
[----:B------:R-:W-:Y:S01]  /*0170*/  UIADD3 UR4, UPT, UPT, -UR4, URZ, URZ ;  /* 0x000000ff04047290 */ /* 0x000fe2000fffe1ff */
[----:B------:R-:W-:-:S11]  /*0180*/  UMOV UR8, 0x3 ;  /* 0x0000000300087882 */ /* 0x000fd60000000000 */
.L_x_2:
[C---:B0-----:R-:W-:Y:S01]  /*0190*/  ISETP.GE.AND P6, PT, R16.reuse, UR7, PT ;  /* 0x0000000710007c0c */ /* 0x041fe2000bfc6270 */
[C---:B------:R-:W-:Y:S01]  /*01a0*/  VIADD R29, R16.reuse, 0x2 ;  /* 0x00000002101d7836 */ /* 0x040fe20000000000 */
[C---:B------:R-:W-:Y:S01]  /*01b0*/  IADD3 R9, PT, PT, R16.reuse, 0x1, RZ ;  /* 0x0000000110097810 */ /* 0x040fe20007ffe0ff */
[C---:B------:R-:W-:Y:S01]  /*01c0*/  VIADD R25, R16.reuse, 0x4 ;  /* 0x0000000410197836 */ /* 0x040fe20000000000 */
[C---:B------:R-:W-:Y:S01]  /*01d0*/  ISETP.LT.OR P6, PT, R16.reuse, RZ, P6 ;  /* 0x000000ff1000720c */ /* 0x040fe200037c1670 */
[C---:B------:R-:W-:Y:S01]  /*01e0*/  VIADD R23, R16.reuse, 0x5 ;  /* 0x0000000510177836 */ /* 0x040fe20000000000 */
[C---:B------:R-:W-:Y:S01]  /*01f0*/  ISETP.GE.AND P0, PT, R9.reuse, UR7, PT ;  /* 0x0000000709007c0c */ /* 0x040fe2000bf06270 */
[----:B------:R-:W-:Y:S01]  /*0200*/  HFMA2 R17, -RZ, RZ, 0, 0 ;  /* 0x00000000ff117431 */ /* 0x000fe200000001ff */
[C---:B------:R-:W-:Y:S01]  /*0210*/  IADD3 R27, PT, PT, R16.reuse, 0x3, RZ ;  /* 0x00000003101b7810 */ /* 0x040fe20007ffe0ff */
[----:B------:R-:W-:Y:S01]  /*0220*/  VIADD R19, R16, 0x7 ;  /* 0x0000000710137836 */ /* 0x000fe20000000000 */
[----:B------:R-:W-:-:S02]  /*0230*/  ISETP.LT.OR P0, PT, R9, RZ, P0 ;  /* 0x000000ff0900720c */ /* 0x000fc40000701670 */
[----:B------:R-:W-:Y:S02]  /*0240*/  ISETP.GE.AND P4, PT, R29, UR7, PT ;  /* 0x000000071d007c0c */ /* 0x000fe4000bf86270 */
[----:B------:R-:W-:Y:S02]  /*0250*/  ISETP.GE.AND P2, PT, R25, UR7, PT ;  /* 0x0000000719007c0c */ /* 0x000fe4000bf46270 */
[----:B------:R-:W-:Y:S01]  /*0260*/  ISETP.GE.AND P3, PT, R27, UR7, PT ;  /* 0x000000071b007c0c */ /* 0x000fe2000bf66270 */
[----:B------:R-:W0:Y:S01]  /*0270*/  @!P6 LDC.64 R2, c[0x0][0x380] ;  /* 0x0000e000ff02eb82 */ /* 0x000e220000000a00 */
[----:B------:R-:W-:Y:S02]  /*0280*/  ISETP.LT.OR P4, PT, R29, RZ, P4 ;  /* 0x000000ff1d00720c */ /* 0x000fe40002781670 */
[----:B------:R-:W-:Y:S02]  /*0290*/  ISETP.GE.AND P1, PT, R23, UR7, PT ;  /* 0x0000000717007c0c */ /* 0x000fe4000bf26270 */
[----:B------:R-:W-:-:S02]  /*02a0*/  ISETP.LT.OR P2, PT, R25, RZ, P2 ;  /* 0x000000ff1900720c */ /* 0x000fc40001741670 */
[----:B------:R-:W-:Y:S01]  /*02b0*/  ISETP.LT.OR P3, PT, R27, RZ, P3 ;  /* 0x000000ff1b00720c */ /* 0x000fe20001f61670 */
[----:B------:R-:W1:Y:S01]  /*02c0*/  @!P0 LDC.64 R14, c[0x0][0x380] ;  /* 0x0000e000ff0e8b82 */ /* 0x000e620000000a00 */
[----:B------:R-:W-:Y:S02]  /*02d0*/  ISETP.LT.OR P1, PT, R23, RZ, P1 ;  /* 0x000000ff1700720c */ /* 0x000fe40000f21670 */
[----:B------:R-:W-:-:S04]  /*02e0*/  IADD3 R21, PT, PT, R16, 0x6, RZ ;  /* 0x0000000610157810 */ /* 0x000fc80007ffe0ff */
[C---:B------:R-:W-:Y:S01]  /*02f0*/  ISETP.GE.AND P5, PT, R21.reuse, UR7, PT ;  /* 0x0000000715007c0c */ /* 0x040fe2000bfa6270 */
[----:B------:R-:W2:Y:S01]  /*0300*/  @!P4 LDC.64 R12, c[0x0][0x380] ;  /* 0x0000e000ff0ccb82 */ /* 0x000ea20000000a00 */
[----:B0-----:R-:W-:Y:S02]  /*0310*/  @!P6 IMAD.WIDE.U32 R2, R16, 0x4, R2 ;  /* 0x000000041002e825 */ /* 0x001fe400078e0002 */
[----:B------:R-:W-:-:S05]  /*0320*/  ISETP.LT.OR P5, PT, R21, RZ, P5 ;  /* 0x000000ff1500720c */ /* 0x000fca0002fa1670 */
[----:B------:R-:W0:Y:S01]  /*0330*/  @!P3 LDC.64 R10, c[0x0][0x380] ;  /* 0x0000e000ff0abb82 */ /* 0x000e220000000a00 */
[----:B------:R3:W4:Y:S01]  /*0340*/  @!P6 LDG.E.CONSTANT R17, desc[UR14][R2.64] ;  /* 0x0000000e0211e981 */ /* 0x000722000c1e9900 */
[----:B------:R-:W-:Y:S01]  /*0350*/  ISETP.GE.AND P6, PT, R19, UR7, PT ;  /* 0x0000000713007c0c */ /* 0x000fe2000bfc6270 */
[----:B-1----:R-:W-:Y:S01]  /*0360*/  @!P0 IMAD.WIDE.U32 R14, R9, 0x4, R14 ;  /* 0x00000004090e8825 */ /* 0x002fe200078e000e */
[----:B------:R-:W-:-:S04]  /*0370*/  MOV R20, RZ ;  /* 0x000000ff00147202 */ /* 0x000fc80000000f00 */
[----:B------:R-:W1:Y:S01]  /*0380*/  @!P1 LDC.64 R4, c[0x0][0x380] ;  /* 0x0000e000ff049b82 */ /* 0x000e620000000a00 */
[----:B------:R-:W-:Y:S01]  /*0390*/  ISETP.LT.OR P6, PT, R19, RZ, P6 ;  /* 0x000000ff1300720c */ /* 0x000fe200037c1670 */
[----:B------:R-:W-:Y:S01]  /*03a0*/  IMAD.MOV.U32 R22, RZ, RZ, RZ ;  /* 0x000000ffff167224 */ /* 0x000fe200078e00ff */
[----:B------:R5:W4:Y:S05]  /*03b0*/  @!P0 LDG.E.CONSTANT R20, desc[UR14][R14.64] ;  /* 0x0000000e0e148981 */ /* 0x000b2a000c1e9900 */
[----:B---3--:R-:W3:Y:S08]  /*03c0*/  @!P2 LDC.64 R2, c[0x0][0x380] ;  /* 0x0000e000ff02ab82 */ /* 0x008ef00000000a00 */
[----:B------:R-:W5:Y:S01]  /*03d0*/  @!P5 LDC.64 R6, c[0x0][0x380] ;  /* 0x0000e000ff06db82 */ /* 0x000f620000000a00 */
[----:B--2---:R-:W-:-:S04]  /*03e0*/  @!P4 IMAD.WIDE.U32 R12, R29, 0x4, R12 ;  /* 0x000000041d0cc825 */ /* 0x004fc800078e000c */
[----:B0-----:R-:W-:Y:S01]  /*03f0*/  @!P3 IMAD.WIDE.U32 R10, R27, 0x4, R10 ;  /* 0x000000041b0ab825 */ /* 0x001fe200078e000a */
[----:B------:R0:W2:Y:S02]  /*0400*/  @!P4 LDG.E.CONSTANT R22, desc[UR14][R12.64] ;  /* 0x0000000e0c16c981 */ /* 0x0000a4000c1e9900 */
[----:B------:R-:W0:Y:S01]  /*0410*/  @!P6 LDC.64 R8, c[0x0][0x380] ;  /* 0x0000e000ff08eb82 */ /* 0x000e220000000a00 */
[----:B-1----:R-:W-:-:S04]  /*0420*/  @!P1 IMAD.WIDE.U32 R4, R23, 0x4, R4 ;  /* 0x0000000417049825 */ /* 0x002fc800078e0004 */
[----:B------:R-:W-:Y:S02]  /*0430*/  HFMA2 R23, -RZ, RZ, 0, 0 ;  /* 0x00000000ff177431 */ /* 0x000fe400000001ff */
[----:B---3--:R-:W-:Y:S01]  /*0440*/  @!P2 IMAD.WIDE.U32 R2, R25, 0x4, R2 ;  /* 0x000000041902a825 */ /* 0x008fe200078e0002 */
[----:B------:R-:W-:-:S03]  /*0450*/  CS2R R24, SRZ ;  /* 0x0000000000187805 */ /* 0x000fc6000001ff00 */
[----:B-----5:R-:W-:Y:S01]  /*0460*/  IMAD.MOV.U32 R14, RZ, RZ, RZ ;  /* 0x000000ffff0e7224 */ /* 0x020fe200078e00ff */
[----:B------:R-:W3:Y:S04]  /*0470*/  @!P1 LDG.E.CONSTANT R23, desc[UR14][R4.64] ;  /* 0x0000000e04179981 */ /* 0x000ee8000c1e9900 */
[----:B------:R-:W5:Y:S01]  /*0480*/  @!P3 LDG.E.CONSTANT R24, desc[UR14][R10.64] ;  /* 0x0000000e0a18b981 */ /* 0x000f62000c1e9900 */
[----:B------:R-:W-:-:S03]  /*0490*/  @!P5 IMAD.WIDE.U32 R6, R21, 0x4, R6 ;  /* 0x000000041506d825 */ /* 0x000fc600078e0006 */
[----:B------:R-:W3:Y:S01]  /*04a0*/  @!P2 LDG.E.CONSTANT R25, desc[UR14][R2.64] ;  /* 0x0000000e0219a981 */ /* 0x000ee2000c1e9900 */
[----:B0-----:R-:W-:Y:S01]  /*04b0*/  MOV R12, RZ ;  /* 0x000000ff000c7202 */ /* 0x001fe20000000f00 */
[----:B------:R-:W-:Y:S02]  /*04c0*/  @!P6 IMAD.WIDE.U32 R8, R19, 0x4, R8 ;  /* 0x000000041308e825 */ /* 0x000fe400078e0008 */
[----:B------:R-:W3:Y:S04]  /*04d0*/  @!P5 LDG.E.CONSTANT R14, desc[UR14][R6.64] ;  /* 0x0000000e060ed981 */ /* 0x000ee8000c1e9900 */
[----:B------:R-:W3:Y:S01]  /*04e0*/  @!P6 LDG.E.CONSTANT R12, desc[UR14][R8.64] ;  /* 0x0000000e080ce981 */ /* 0x000ee2000c1e9900 */
[----:B------:R-:W-:-:S04]  /*04f0*/  UIADD3 UR6, UPT, UPT, UR8, -0x3, URZ ;  /* 0xfffffffd08067890 */ /* 0x000fc8000fffe0ff */
[----:B------:R-:W-:-:S12]  /*0500*/  USHF.L.U32 UR6, UR6, 0x2, URZ ;  /* 0x0000000206067899 */ /* 0x000fd800080006ff */
[----:B------:R-:W4:Y:S01]  /*0510*/  LDCU UR9, c[0x3][UR6] ;  /* 0x00c00000060977ac */ /* 0x000f220008000800 */
[----:B------:R-:W0:Y:S01]  /*0520*/  LDCU UR10, c[0x3][UR6+0x4] ;  /* 0x00c00080060a77ac */ /* 0x000e220008000800 */
[----:B------:R-:W2:Y:S01]  /*0530*/  LDCU UR11, c[0x3][UR6+0x8] ;  /* 0x00c00100060b77ac */ /* 0x000ea20008000800 */
[----:B------:R-:W5:Y:S01]  /*0540*/  LDCU UR12, c[0x3][UR6+0xc] ;  /* 0x00c00180060c77ac */ /* 0x000f620008000800 */
[----:B------:R-:W3:Y:S01]  /*0550*/  LDCU UR13, c[0x3][UR6+0x10] ;  /* 0x00c00200060d77ac */ /* 0x000ee20008000800 */
[----:B------:R-:W-:-:S04]  /*0560*/  UIADD3 UR4, UPT, UPT, UR4, 0x8, URZ ;  /* 0x0000000804047890 */ /* 0x000fc8000fffe0ff */
[----:B------:R-:W-:Y:S01]  /*0570*/  UISETP.NE.AND UP0, UPT, UR4, URZ, UPT ;  /* 0x000000ff0400728c */ /* 0x000fe2000bf05270 */
[----:B------:R-:W-:Y:S01]  /*0580*/  VIADD R16, R16, 0x8 ;  /* 0x0000000810107836 */ /* 0x000fe20000000000 */
[----:B------:R-:W-:Y:S02]  /*0590*/  UIADD3 UR5, UPT, UPT, UR5, 0x8, URZ ;  /* 0x0000000805057890 */ /* 0x000fe4000fffe0ff */
[----:B------:R-:W-:Y:S01]  /*05a0*/  UIADD3 UR8, UPT, UPT, UR8, 0x8, URZ ;  /* 0x0000000808087890 */ /* 0x000fe2000fffe0ff */
[----:B----4-:R-:W-:Y:S01]  /*05b0*/  FFMA R17, R17, UR9, R18 ;  /* 0x0000000911117c23 */ /* 0x010fe20008000012 */
[----:B------:R-:W1:Y:S03]  /*05c0*/  LDCU UR9, c[0x3][UR6+0x14] ;  /* 0x00c00280060977ac */ /* 0x000e660008000800 */
[----:B0-----:R-:W-:Y:S01]  /*05d0*/  FFMA R17, R20, UR10, R17 ;  /* 0x0000000a14117c23 */ /* 0x001fe20008000011 */
[----:B------:R-:W0:Y:S01]  /*05e0*/  LDCU UR10, c[0x3][UR6+0x18] ;  /* 0x00c00300060a77ac */ /* 0x000e220008000800 */
[----:B------:R-:W4:Y:S02]  /*05f0*/  LDCU UR6, c[0x3][UR6+0x1c] ;  /* 0x00c00380060677ac */ /* 0x000f240008000800 */
[----:B--2---:R-:W-:-:S04]  /*0600*/  FFMA R17, R22, UR11, R17 ;  /* 0x0000000b16117c23 */ /* 0x004fc80008000011 */
[----:B-----5:R-:W-:-:S04]  /*0610*/  FFMA R24, R24, UR12, R17 ;  /* 0x0000000c18187c23 */ /* 0x020fc80008000011 */
[----:B---3--:R-:W-:-:S04]  /*0620*/  FFMA R24, R25, UR13, R24 ;  /* 0x0000000d19187c23 */ /* 0x008fc80008000018 */
[----:B-1----:R-:W-:-:S04]  /*0630*/  FFMA R23, R23, UR9, R24 ;  /* 0x0000000917177c23 */ /* 0x002fc80008000018 */
[----:B0-----:R-:W-:-:S04]  /*0640*/  FFMA R23, R14, UR10, R23 ;  /* 0x0000000a0e177c23 */ /* 0x001fc80008000017 */
[----:B----4-:R-:W-:Y:S01]  /*0650*/  FFMA R18, R12, UR6, R23 ;  /* 0x000000060c127c23 */ /* 0x010fe20008000017 */
[----:B------:R-:W-:Y:S06]  /*0660*/  BRA.U UP0, `(.L_x_2) ;  /* 0xfffffff900c87547 */ /* 0x000fec000b83ffff */
[----:B------:R-:W-:-:S12]  /*0670*/  UIADD3 UR4, UPT, UPT, UR5, -0x3, URZ ;  /* 0xfffffffd05047890 */ /* 0x000fd8000fffe0ff */
.L_x_1:
[----:B------:R-:W0:Y:S02]  /*0680*/  LDCU UR6, c[0x0][0x39c] ;  /* 0x00007380ff0677ac */ /* 0x000e240008000800 */
[----:B0-----:R-:W-:Y:S02]  /*0690*/  USHF.L.U32 UR5, UR6, 0x1, URZ ;  /* 0x0000000106057899 */ /* 0x001fe400080006ff */
[----:B------:R-:W-:Y:S02]  /*06a0*/  ULOP3.LUT UR8, UR6, 0x1, URZ, 0xc0, !UPT ;  /* 0x0000000106087892 */ /* 0x000fe4000f8ec0ff */
[----:B------:R-:W-:Y:S02]  /*06b0*/  ULOP3.LUT UR5, UR5, 0x6, URZ, 0xc0, !UPT ;  /* 0x0000000605057892 */ /* 0x000fe4000f8ec0ff */
[----:B------:R-:W-:Y:S02]  /*06c0*/  UISETP.NE.U32.AND UP1, UPT, UR8, 0x1, UPT ;  /* 0x000000010800788c */ /* 0x000fe4000bf25070 */
[----:B------:R-:W-:-:S09]  /*06d0*/  UISETP.GE.U32.AND UP0, UPT, UR5, 0x3, UPT ;  /* 0x000000030500788c */ /* 0x000fd2000bf06070 */
[----:B------:R-:W-:Y:S05]  /*06e0*/  BRA.U !UP0, `(.L_x_3) ;  /* 0x0000000108947547 */ /* 0x000fea000b800000 */
[----:B------:R-:W-:-:S04]  /*06f0*/  IADD3 R11, PT, PT, R0, UR4, RZ ;  /* 0x00000004000b7c10 */ /* 0x000fc8000fffe0ff */
[C---:B------:R-:W-:Y:S01]  /*0700*/  ISETP.GE.AND P0, PT, R11.reuse, UR7, PT ;  /* 0x000000070b007c0c */ /* 0x040fe2000bf06270 */
[C---:B------:R-:W-:Y:S01]  /*0710*/  VIADD R13, R11.reuse, 0x1 ;  /* 0x000000010b0d7836 */ /* 0x040fe20000000000 */
[C---:B------:R-:W-:Y:S01]  /*0720*/  IADD3 R15, PT, PT, R11.reuse, 0x2, RZ ;  /* 0x000000020b0f7810 */ /* 0x040fe20007ffe0ff */
[C---:B------:R-:W-:Y:S01]  /*0730*/  VIADD R17, R11.reuse, 0x3 ;  /* 0x000000030b117836 */ /* 0x040fe20000000000 */
[----:B------:R-:W-:Y:S02]  /*0740*/  ISETP.LT.OR P0, PT, R11, RZ, P0 ;  /* 0x000000ff0b00720c */ /* 0x000fe40000701670 */
[----:B------:R-:W-:Y:S02]  /*0750*/  ISETP.GE.AND P1, PT, R13, UR7, PT ;  /* 0x000000070d007c0c */ /* 0x000fe4000bf26270 */
[----:B------:R-:W-:Y:S02]  /*0760*/  ISETP.GE.AND P2, PT, R15, UR7, PT ;  /* 0x000000070f007c0c */ /* 0x000fe4000bf46270 */
[----:B------:R-:W-:-:S02]  /*0770*/  ISETP.LT.OR P1, PT, R13, RZ, P1 ;  /* 0x000000ff0d00720c */ /* 0x000fc40000f21670 */
[----:B------:R-:W-:Y:S02]  /*0780*/  ISETP.GE.AND P3, PT, R17, UR7, PT ;  /* 0x0000000711007c0c */ /* 0x000fe4000bf66270 */
[----:B------:R-:W-:Y:S02]  /*0790*/  ISETP.LT.OR P2, PT, R15, RZ, P2 ;  /* 0x000000ff0f00720c */ /* 0x000fe40001741670 */
[----:B------:R-:W-:Y:S01]  /*07a0*/  ISETP.LT.OR P3, PT, R17, RZ, P3 ;  /* 0x000000ff1100720c */ /* 0x000fe20001f61670 */
[----:B------:R-:W0:Y:S08]  /*07b0*/  @!P0 LDC.64 R4, c[0x0][0x380] ;  /* 0x0000e000ff048b82 */ /* 0x000e300000000a00 */
[----:B------:R-:W1:Y:S08]  /*07c0*/  @!P1 LDC.64 R6, c[0x0][0x380] ;  /* 0x0000e000ff069b82 */ /* 0x000e700000000a00 */
[----:B------:R-:W2:Y:S08]  /*07d0*/  @!P2 LDC.64 R8, c[0x0][0x380] ;  /* 0x0000e000ff08ab82 */ /* 0x000eb00000000a00 */
[----:B------:R-:W3:Y:S01]  /*07e0*/  @!P3 LDC.64 R2, c[0x0][0x380] ;  /* 0x0000e000ff02bb82 */ /* 0x000ee20000000a00 */
[----:B0-----:R-:W-:Y:S01]  /*07f0*/  @!P0 IMAD.WIDE.U32 R4, R11, 0x4, R4 ;  /* 0x000000040b048825 */ /* 0x001fe200078e0004 */
[----:B------:R-:W-:-:S03]  /*0800*/  CS2R R10, SRZ ;  /* 0x00000000000a7805 */ /* 0x000fc6000001ff00 */
[----:B-1----:R-:W-:-:S03]  /*0810*/  @!P1 IMAD.WIDE.U32 R6, R13, 0x4, R6 ;  /* 0x000000040d069825 */ /* 0x002fc600078e0006 */
[----:B------:R-:W4:Y:S01]  /*0820*/  @!P0 LDG.E.CONSTANT R11, desc[UR14][R4.64] ;  /* 0x0000000e040b8981 */ /* 0x000f22000c1e9900 */
[----:B------:R-:W-:-:S03]  /*0830*/  CS2R R12, SRZ ;  /* 0x00000000000c7805 */ /* 0x000fc6000001ff00 */
[----:B------:R-:W5:Y:S01]  /*0840*/  @!P1 LDG.E.CONSTANT R10, desc[UR14][R6.64] ;  /* 0x0000000e060a9981 */ /* 0x000f62000c1e9900 */
[----:B--2---:R-:W-:-:S05]  /*0850*/  @!P2 IMAD.WIDE.U32 R8, R15, 0x4, R8 ;  /* 0x000000040f08a825 */ /* 0x004fca00078e0008 */
[----:B------:R-:W2:Y:S01]  /*0860*/  @!P2 LDG.E.CONSTANT R12, desc[UR14][R8.64] ;  /* 0x0000000e080ca981 */ /* 0x000ea2000c1e9900 */
[----:B---3--:R-:W-:-:S05]  /*0870*/  @!P3 IMAD.WIDE.U32 R2, R17, 0x4, R2 ;  /* 0x000000041102b825 */ /* 0x008fca00078e0002 */
[----:B------:R-:W3:Y:S01]  /*0880*/  @!P3 LDG.E.CONSTANT R13, desc[UR14][R2.64] ;  /* 0x0000000e020db981 */ /* 0x000ee2000c1e9900 */
[----:B------:R-:W-:-:S04]  /*0890*/  UIADD3 UR5, UPT, UPT, UR4, UR6, URZ ;  /* 0x0000000604057290 */ /* 0x000fc8000fffe0ff */
[----:B------:R-:W-:-:S12]  /*08a0*/  USHF.L.U32 UR5, UR5, 0x2, URZ ;  /* 0x0000000205057899 */ /* 0x000fd800080006ff */
[----:B------:R-:W4:Y:S01]  /*08b0*/  LDCU UR8, c[0x3][UR5] ;  /* 0x00c00000050877ac */ /* 0x000f220008000800 */
[----:B------:R-:W5:Y:S01]  /*08c0*/  LDCU UR9, c[0x3][UR5+0x4] ;  /* 0x00c00080050977ac */ /* 0x000f620008000800 */
[----:B------:R-:W2:Y:S01]  /*08d0*/  LDCU UR10, c[0x3][UR5+0x8] ;  /* 0x00c00100050a77ac */ /* 0x000ea20008000800 */
[----:B------:R-:W3:Y:S01]  /*08e0*/  LDCU UR5, c[0x3][UR5+0xc] ;  /* 0x00c00180050577ac */ /* 0x000ee20008000800 */
[----:B------:R-:W-:Y:S01]  /*08f0*/  UIADD3 UR4, UPT, UPT, UR4, 0x4, URZ ;  /* 0x0000000404047890 */ /* 0x000fe2000fffe0ff */
[----:B----4-:R-:W-:-:S04]  /*0900*/  FFMA R11, R11, UR8, R18 ;  /* 0x000000080b0b7c23 */ /* 0x010fc80008000012 */
[----:B-----5:R-:W-:-:S04]  /*0910*/  FFMA R11, R10, UR9, R11 ;  /* 0x000000090a0b7c23 */ /* 0x020fc8000800000b */
[----:B--2---:R-:W-:-:S04]  /*0920*/  FFMA R12, R12, UR10, R11 ;  /* 0x0000000a0c0c7c23 */ /* 0x004fc8000800000b */
[----:B---3--:R-:W-:-:S07]  /*0930*/  FFMA R18, R13, UR5, R12 ;  /* 0x000000050d127c23 */ /* 0x008fce000800000c */
.L_x_3:
[----:B------:R-:W-:Y:S05]  /*0940*/  BRA.U UP1, `(.L_x_4) ;  /* 0x0000000101507547 */ /* 0x000fea000b800000 */
[----:B------:R-:W-:Y:S02]  /*0950*/  IADD3 R11, PT, PT, R0, UR4, RZ ;  /* 0x00000004000b7c10 */ /* 0x000fe4000fffe0ff */
[----:B------:R-:W-:Y:S02]  /*0960*/  CS2R R6, SRZ ;  /* 0x0000000000067805 */ /* 0x000fe4000001ff00 */
[C---:B------:R-:W-:Y:S01]  /*0970*/  ISETP.GE.AND P0, PT, R11.reuse, UR7, PT ;  /* 0x000000070b007c0c */ /* 0x040fe2000bf06270 */
[----:B------:R-:W-:-:S03]  /*0980*/  VIADD R9, R11, 0x1 ;  /* 0x000000010b097836 */ /* 0x000fc60000000000 */
[----:B------:R-:W-:Y:S02]  /*0990*/  ISETP.LT.OR P0, PT, R11, RZ, P0 ;  /* 0x000000ff0b00720c */ /* 0x000fe40000701670 */
[----:B------:R-:W-:-:S04]  /*09a0*/  ISETP.GE.AND P1, PT, R9, UR7, PT ;  /* 0x0000000709007c0c */ /* 0x000fc8000bf26270 */
[----:B------:R-:W-:-:S07]  /*09b0*/  ISETP.LT.OR P1, PT, R9, RZ, P1 ;  /* 0x000000ff0900720c */ /* 0x000fce0000f21670 */
[----:B------:R-:W0:Y:S08]  /*09c0*/  @!P0 LDC.64 R2, c[0x0][0x380] ;  /* 0x0000e000ff028b82 */ /* 0x000e300000000a00 */
[----:B------:R-:W1:Y:S01]  /*09d0*/  @!P1 LDC.64 R4, c[0x0][0x380] ;  /* 0x0000e000ff049b82 */ /* 0x000e620000000a00 */
[----:B0-----:R-:W-:-:S05]  /*09e0*/  @!P0 IMAD.WIDE.U32 R2, R11, 0x4, R2 ;  /* 0x000000040b028825 */ /* 0x001fca00078e0002 */
[----:B------:R-:W2:Y:S01]  /*09f0*/  @!P0 LDG.E.CONSTANT R7, desc[UR14][R2.64] ;  /* 0x0000000e02078981 */ /* 0x000ea2000c1e9900 */
[----:B-1----:R-:W-:-:S05]  /*0a00*/  @!P1 IMAD.WIDE.U32 R4, R9, 0x4, R4 ;  /* 0x0000000409049825 */ /* 0x002fca00078e0004 */
[----:B------:R-:W3:Y:S01]  /*0a10*/  @!P1 LDG.E.CONSTANT R6, desc[UR14][R4.64] ;  /* 0x0000000e04069981 */ /* 0x000ee2000c1e9900 */
[----:B------:R-:W-:-:S04]  /*0a20*/  UIADD3 UR5, UPT, UPT, UR4, UR6, URZ ;  /* 0x0000000604057290 */ /* 0x000fc8000fffe0ff */
[----:B------:R-:W-:-:S12]  /*0a30*/  USHF.L.U32 UR5, UR5, 0x2, URZ ;  /* 0x0000000205057899 */ /* 0x000fd800080006ff */
[----:B------:R-:W2:Y:S01]  /*0a40*/  LDCU UR8, c[0x3][UR5] ;  /* 0x00c00000050877ac */ /* 0x000ea20008000800 */
[----:B------:R-:W3:Y:S01]  /*0a50*/  LDCU UR5, c[0x3][UR5+0x4] ;  /* 0x00c00080050577ac */ /* 0x000ee20008000800 */
[----:B------:R-:W-:Y:S01]  /*0a60*/  UIADD3 UR4, UPT, UPT, UR4, 0x2, URZ ;  /* 0x0000000204047890 */ /* 0x000fe2000fffe0ff */
[----:B--2---:R-:W-:-:S04]  /*0a70*/  FFMA R7, R7, UR8, R18 ;  /* 0x0000000807077c23 */ /* 0x004fc80008000012 */
[----:B---3--:R-:W-:-:S07]  /*0a80*/  FFMA R18, R6, UR5, R7 ;  /* 0x0000000506127c23 */ /* 0x008fce0008000007 */
.L_x_4:
[----:B------:R-:W-:Y:S01]  /*0a90*/  IADD3 R7, PT, PT, R0, UR4, RZ ;  /* 0x0000000400077c10 */ /* 0x000fe2000fffe0ff */
[----:B------:R-:W-:-:S03]  /*0aa0*/  IMAD.MOV.U32 R5, RZ, RZ, RZ ;  /* 0x000000ffff057224 */ /* 0x000fc600078e00ff */
[----:B------:R-:W-:-:S04]  /*0ab0*/  ISETP.GE.AND P0, PT, R7, UR7, PT ;  /* 0x0000000707007c0c */ /* 0x000fc8000bf06270 */
[----:B------:R-:W-:-:S13]  /*0ac0*/  ISETP.LT.OR P0, PT, R7, RZ, P0 ;  /* 0x000000ff0700720c */ /* 0x000fda0000701670 */
[----:B------:R-:W0:Y:S02]  /*0ad0*/  @!P0 LDC.64 R2, c[0x0][0x380] ;  /* 0x0000e000ff028b82 */ /* 0x000e240000000a00 */
[----:B0-----:R-:W-:-:S05]  /*0ae0*/  @!P0 IMAD.WIDE.U32 R2, R7, 0x4, R2 ;  /* 0x0000000407028825 */ /* 0x001fca00078e0002 */
[----:B------:R-:W2:Y:S01]  /*0af0*/  @!P0 LDG.E.CONSTANT R5, desc[UR14][R2.64] ;  /* 0x0000000e02058981 */ /* 0x000ea2000c1e9900 */
[----:B------:R-:W-:-:S04]  /*0b00*/  UIADD3 UR4, UPT, UPT, UR4, UR6, URZ ;  /* 0x0000000604047290 */ /* 0x000fc8000fffe0ff */
[----:B------:R-:W-:-:S12]  /*0b10*/  USHF.L.U32 UR4, UR4, 0x2, URZ ;  /* 0x0000000204047899 */ /* 0x000fd800080006ff */
[----:B------:R-:W2:Y:S02]  /*0b20*/  LDCU UR4, c[0x3][UR4] ;  /* 0x00c00000040477ac */ /* 0x000ea40008000800 */
[----:B--2---:R-:W-:-:S07]  /*0b30*/  FFMA R5, R5, UR4, R18 ;  /* 0x0000000405057c23 */ /* 0x004fce0008000012 */
.L_x_0:
[----:B------:R-:W0:Y:S02]  /*0b40*/  LDC.64 R2, c[0x0][0x390] ;  /* 0x0000e400ff027b82 */ /* 0x000e240000000a00 */
[----:B0-----:R-:W-:-:S05]  /*0b50*/  IMAD.WIDE R2, R0, 0x4, R2 ;  /* 0x0000000400027825 */ /* 0x001fca00078e0202 */
[----:B------:R-:W-:Y:S01]  /*0b60*/  STG.E desc[UR14][R2.64], R5 ;  /* 0x0000000502007986 */ /* 0x000fe2000c10190e */
[----:B------:R-:W-:Y:S05]  /*0b70*/  EXIT ;  /* 0x000000000000794d */ /* 0x000fea0003800000 */
.L_x_5:
[----:B------:R-:W-:-:S00]  /*0b80*/  BRA `(.L_x_5) ;  /* 0xfffffffc00fc7947 */ /* 0x000fc0000383ffff */
[----:B------:R-:W-:-:S00]  /*0b90*/  NOP ;  /* 0x0000000000007918 */ /* 0x000fc00000000000 */
        /* <DEDUP_REMOVED lines=14> */
.L_x_6:


//--------------------- .nv.shared.reserved.0     --------------------------
	.section	.nv.shared.reserved.0,"aw",@nobits
	.weak		__nv_reservedSMEM_offset_0_alias
	.size		__nv_reservedSMEM_offset_0_alias, 0, 64
	.other		__nv_reservedSMEM_offset_0_alias,@"STO_CUDA_RESERVED_SHARED STV_DEFAULT"
__nv_reservedSMEM_offset_0_alias:
	.zero		0
	.zero		64


//--------------------- .nv.constant0._Z19conv1d_const_filterPKfS0_Pfii --------------------------
	.section	.nv.constant0._Z19conv1d_const_filterPKfS0_Pfii,"a",@progbits
	.sectionflags	@""
	.align	4
.nv.constant0._Z19conv1d_const_filterPKfS0_Pfii:
	.zero		928


//--------------------- SYMBOLS --------------------------

	.type		.nv.reservedSmem.offset0,@object
	.size		.nv.reservedSmem.offset0,0x4
